	.headerflags	@"EF_CUDA_TEXMODE_UNIFIED EF_CUDA_64BIT_ADDRESS EF_CUDA_ACCELERATORS EF_CUDA_SM90 EF_CUDA_VIRTUAL_SM(EF_CUDA_SM90)"
	.elftype	@"ET_EXEC"


//--------------------- .nv.info                  --------------------------
	.section	.nv.info,"",@"SHT_CUDA_INFO"
	.align	4


	//----- nvinfo : EIATTR_REGCOUNT
	.align		4
        /*0000*/ 	.byte	0x04, 0x2f
        /*0002*/ 	.short	(.L_1 - .L_0)
	.align		4
.L_0:
        /*0004*/ 	.word	index@(triton_poi_fused_relu_4)
        /*0008*/ 	.word	0x00000008


	//----- nvinfo : EIATTR_MIN_STACK_SIZE
	.align		4
.L_1:
        /*000c*/ 	.byte	0x04, 0x12
        /*000e*/ 	.short	(.L_3 - .L_2)
	.align		4
.L_2:
        /*0010*/ 	.word	index@(triton_poi_fused_relu_4)
        /*0014*/ 	.word	0x00000000


	//----- nvinfo : EIATTR_FRAME_SIZE
	.align		4
.L_3:
        /*0018*/ 	.byte	0x04, 0x11
        /*001a*/ 	.short	(.L_5 - .L_4)
	.align		4
.L_4:
        /*001c*/ 	.word	index@(triton_poi_fused_relu_4)
        /*0020*/ 	.word	0x00000000


	//----- nvinfo : EIATTR_MIN_STACK_SIZE
	.align		4
.L_5:
        /*0024*/ 	.byte	0x04, 0x12
        /*0026*/ 	.short	(.L_7 - .L_6)
	.align		4
.L_6:
        /*0028*/ 	.word	index@(triton_poi_fused_relu_4)
        /*002c*/ 	.word	0x00000000
.L_7:


//--------------------- .nv.info.triton_poi_fused_relu_4 --------------------------
	.section	.nv.info.triton_poi_fused_relu_4,"",@"SHT_CUDA_INFO"
	.sectionflags	@""
	.align	4


	//----- nvinfo : EIATTR_CUDA_API_VERSION
	.align		4
        /*0000*/ 	.byte	0x04, 0x37
        /*0002*/ 	.short	(.L_9 - .L_8)
.L_8:
        /*0004*/ 	.word	0x0000007c


	//----- nvinfo : EIATTR_KPARAM_INFO
	.align		4
.L_9:
        /*0008*/ 	.byte	0x04, 0x17
        /*000a*/ 	.short	(.L_11 - .L_10)
.L_10:
        /*000c*/ 	.word	0x00000000
        /*0010*/ 	.short	0x0001
        /*0012*/ 	.short	0x0008
        /*0014*/ 	.byte	0x00, 0xf0, 0x11, 0x00


	//----- nvinfo : EIATTR_KPARAM_INFO
	.align		4
.L_11:
        /*0018*/ 	.byte	0x04, 0x17
        /*001a*/ 	.short	(.L_13 - .L_12)
.L_12:
        /*001c*/ 	.word	0x00000000
        /*0020*/ 	.short	0x0000
        /*0022*/ 	.short	0x0000
        /*0024*/ 	.byte	0x00, 0xf4, 0x21, 0x00


	//----- nvinfo : EIATTR_SPARSE_MMA_MASK
	.align		4
.L_13:
        /*0028*/ 	.byte	0x03, 0x50
        /*002a*/ 	.short	0x0000


	//----- nvinfo : EIATTR_MAXREG_COUNT
	.align		4
        /*002c*/ 	.byte	0x03, 0x1b
        /*002e*/ 	.short	0x00ff


	//----- nvinfo : EIATTR_EXIT_INSTR_OFFSETS
	.align		4
        /*0030*/ 	.byte	0x04, 0x1c
        /*0032*/ 	.short	(.L_15 - .L_14)


	//   ....[0]....
.L_14:
        /*0034*/ 	.word	0x000000f0


	//----- nvinfo : EIATTR_REQNTID
	.align		4
.L_15:
        /*0038*/ 	.byte	0x04, 0x10
        /*003a*/ 	.short	(.L_17 - .L_16)
.L_16:
        /*003c*/ 	.word	0x00000100
        /*0040*/ 	.word	0x00000001
        /*0044*/ 	.word	0x00000001


	//----- nvinfo : EIATTR_CBANK_PARAM_SIZE
	.align		4
.L_17:
        /*0048*/ 	.byte	0x03, 0x19
        /*004a*/ 	.short	0x000c


	//----- nvinfo : EIATTR_PARAM_CBANK
	.align		4
        /*004c*/ 	.byte	0x04, 0x0a
        /*004e*/ 	.short	(.L_19 - .L_18)
	.align		4
.L_18:
        /*0050*/ 	.word	index@(.nv.constant0.triton_poi_fused_relu_4)
        /*0054*/ 	.short	0x0210
        /*0056*/ 	.short	0x000c


	//----- nvinfo : EIATTR_SW_WAR
	.align		4
.L_19:
        /*0058*/ 	.byte	0x04, 0x36
        /*005a*/ 	.short	(.L_21 - .L_20)
.L_20:
        /*005c*/ 	.word	0x00000008
.L_21:


//--------------------- .nv.callgraph             --------------------------
	.section	.nv.callgraph,"",@"SHT_CUDA_CALLGRAPH"
	.align	4
	.sectionentsize	8
	.align		4
        /*0000*/ 	.word	0x00000000
	.align		4
        /*0004*/ 	.word	0xffffffff
	.align		4
        /*0008*/ 	.word	0x00000000
	.align		4
        /*000c*/ 	.word	0xfffffffe
	.align		4
        /*0010*/ 	.word	0x00000000
	.align		4
        /*0014*/ 	.word	0xfffffffd
	.align		4
        /*0018*/ 	.word	0x00000000
	.align		4
        /*001c*/ 	.word	0xfffffffc


//--------------------- .text.triton_poi_fused_relu_4 --------------------------
	.section	.text.triton_poi_fused_relu_4,"ax",@progbits
	.align	128
        .global         triton_poi_fused_relu_4
        .type           triton_poi_fused_relu_4,@function
        .size           triton_poi_fused_relu_4,(.L_x_1 - triton_poi_fused_relu_4)
        .other          triton_poi_fused_relu_4,@"STO_CUDA_ENTRY STV_DEFAULT"
triton_poi_fused_relu_4:
.text.triton_poi_fused_relu_4:
[----:B------:R-:W-:Y:S01]  /*0000*/  LDC R1, c[0x0][0x28] ;  /* 0x00000a00ff017b82 */ /* 0x000fe20000000800 */
[----:B------:R-:W1:Y:S07]  /*0010*/  S2R R0, SR_TID.X ;  /* 0x0000000000007919 */ /* 0x000e6e0000002100 */
[----:B------:R-:W2:Y:S01]  /*0020*/  LDC.64 R2, c[0x0][0x210] ;  /* 0x00008400ff027b82 */ /* 0x000ea20000000a00 */
[----:B------:R-:W-:Y:S01]  /*0030*/  ULDC.64 UR4, c[0x0][0x208] ;  /* 0x0000820000047ab9 */ /* 0x000fe20000000a00 */
[----:B------:R-:W3:Y:S01]  /*0040*/  S2R R5, SR_CTAID.X ;  /* 0x0000000000057919 */ /* 0x000ee20000002500 */
[----:B-1----:R-:W-:-:S05]  /*0050*/  IMAD.SHL.U32 R0, R0, 0x2, RZ ;  /* 0x0000000200007824 */ /* 0x002fca00078e00ff */
[----:B------:R-:W-:-:S05]  /*0060*/  LOP3.LUT R0, R0, 0x1fe, RZ, 0xc0, !PT ;  /* 0x000001fe00007812 */ /* 0x000fca00078ec0ff */
[----:B---3--:R-:W-:-:S04]  /*0070*/  IMAD R5, R5, 0x200, R0 ;  /* 0x0000020005057824 */ /* 0x008fc800078e0200 */
[----:B--2---:R-:W-:-:S05]  /*0080*/  IMAD.WIDE R2, R5, 0x4, R2 ;  /* 0x0000000405027825 */ /* 0x004fca00078e0202 */
[----:B------:R-:W2:Y:S02]  /*0090*/  LDG.E.64 R4, desc[UR4][R2.64] ;  /* 0x0000000402047981 */ /* 0x000ea4000c1e1b00 */
[C---:B--2---:R-:W-:Y:S02]  /*00a0*/  FSETP.GEU.AND P0, PT, R4.reuse, RZ, PT ;  /* 0x000000ff0400720b */ /* 0x044fe40003f0e000 */
[C---:B------:R-:W-:Y:S02]  /*00b0*/  FSETP.GEU.AND P1, PT, R5.reuse, RZ, PT ;  /* 0x000000ff0500720b */ /* 0x040fe40003f2e000 */
[----:B------:R-:W-:Y:S02]  /*00c0*/  FSEL R4, R4, RZ, P0 ;  /* 0x000000ff04047208 */ /* 0x000fe40000000000 */
[----:B------:R-:W-:-:S05]  /*00d0*/  FSEL R5, R5, RZ, P1 ;  /* 0x000000ff05057208 */ /* 0x000fca0000800000 */
[----:B------:R-:W-:Y:S01]  /*00e0*/  STG.E.64 desc[UR4][R2.64], R4 ;  /* 0x0000000402007986 */ /* 0x000fe2000c101b04 */
[----:B------:R-:W-:Y:S05]  /*00f0*/  EXIT ;  /* 0x000000000000794d */ /* 0x000fea0003800000 */
.L_x_0:
[----:B------:R-:W-:-:S00]  /*0100*/  BRA `(.L_x_0) ;  /* 0xfffffffc00fc7947 */ /* 0x000fc0000383ffff */
[----:B------:R-:W-:-:S00]  /*0110*/  NOP ;  /* 0x0000000000007918 */ /* 0x000fc00000000000 */
        /* <DEDUP_REMOVED lines=14> */
.L_x_1:


//--------------------- .nv.constant0.triton_poi_fused_relu_4 --------------------------
	.section	.nv.constant0.triton_poi_fused_relu_4,"a",@progbits
	.sectionflags	@""
	.align	4
.nv.constant0.triton_poi_fused_relu_4:
	.zero		540
